//
// Generated by NVIDIA NVVM Compiler
//
// Compiler Build ID: CL-36424714
// Cuda compilation tools, release 13.0, V13.0.88
// Based on NVVM 20.0.0
//

.version 9.0
.target sm_100
.address_size 64

	// .globl	_ZN3cub18CUB_300001_SM_10006detail11EmptyKernelIvEEvv
.global .align 1 .b8 _ZN40_INTERNAL_e385dc7b_4_k_cu_fe271f1e_110944cuda3std3__45__cpo5beginE[1];
.global .align 1 .b8 _ZN40_INTERNAL_e385dc7b_4_k_cu_fe271f1e_110944cuda3std3__45__cpo3endE[1];
.global .align 1 .b8 _ZN40_INTERNAL_e385dc7b_4_k_cu_fe271f1e_110944cuda3std3__45__cpo6cbeginE[1];
.global .align 1 .b8 _ZN40_INTERNAL_e385dc7b_4_k_cu_fe271f1e_110944cuda3std3__45__cpo4cendE[1];
.global .align 1 .b8 _ZN40_INTERNAL_e385dc7b_4_k_cu_fe271f1e_110944cuda3std3__45__cpo6rbeginE[1];
.global .align 1 .b8 _ZN40_INTERNAL_e385dc7b_4_k_cu_fe271f1e_110944cuda3std3__45__cpo4rendE[1];
.global .align 1 .b8 _ZN40_INTERNAL_e385dc7b_4_k_cu_fe271f1e_110944cuda3std3__45__cpo7crbeginE[1];
.global .align 1 .b8 _ZN40_INTERNAL_e385dc7b_4_k_cu_fe271f1e_110944cuda3std3__45__cpo5crendE[1];
.global .align 1 .b8 _ZN40_INTERNAL_e385dc7b_4_k_cu_fe271f1e_110944cuda3std3__442_GLOBAL__N__e385dc7b_4_k_cu_fe271f1e_110946ignoreE[1];
.global .align 1 .b8 _ZN40_INTERNAL_e385dc7b_4_k_cu_fe271f1e_110944cuda3std3__419piecewise_constructE[1];
.global .align 1 .b8 _ZN40_INTERNAL_e385dc7b_4_k_cu_fe271f1e_110944cuda3std3__48in_placeE[1];
.global .align 1 .b8 _ZN40_INTERNAL_e385dc7b_4_k_cu_fe271f1e_110944cuda3std3__420unreachable_sentinelE[1];
.global .align 1 .b8 _ZN40_INTERNAL_e385dc7b_4_k_cu_fe271f1e_110944cuda3std3__47nulloptE[1];
.global .align 1 .b8 _ZN40_INTERNAL_e385dc7b_4_k_cu_fe271f1e_110944cuda3std3__48unexpectE[1];
.global .align 1 .b8 _ZN40_INTERNAL_e385dc7b_4_k_cu_fe271f1e_110944cuda3std6ranges3__45__cpo4swapE[1];
.global .align 1 .b8 _ZN40_INTERNAL_e385dc7b_4_k_cu_fe271f1e_110944cuda3std6ranges3__45__cpo9iter_moveE[1];
.global .align 1 .b8 _ZN40_INTERNAL_e385dc7b_4_k_cu_fe271f1e_110944cuda3std6ranges3__45__cpo5beginE[1];
.global .align 1 .b8 _ZN40_INTERNAL_e385dc7b_4_k_cu_fe271f1e_110944cuda3std6ranges3__45__cpo3endE[1];
.global .align 1 .b8 _ZN40_INTERNAL_e385dc7b_4_k_cu_fe271f1e_110944cuda3std6ranges3__45__cpo6cbeginE[1];
.global .align 1 .b8 _ZN40_INTERNAL_e385dc7b_4_k_cu_fe271f1e_110944cuda3std6ranges3__45__cpo4cendE[1];
.global .align 1 .b8 _ZN40_INTERNAL_e385dc7b_4_k_cu_fe271f1e_110944cuda3std6ranges3__45__cpo7advanceE[1];
.global .align 1 .b8 _ZN40_INTERNAL_e385dc7b_4_k_cu_fe271f1e_110944cuda3std6ranges3__45__cpo9iter_swapE[1];
.global .align 1 .b8 _ZN40_INTERNAL_e385dc7b_4_k_cu_fe271f1e_110944cuda3std6ranges3__45__cpo4nextE[1];
.global .align 1 .b8 _ZN40_INTERNAL_e385dc7b_4_k_cu_fe271f1e_110944cuda3std6ranges3__45__cpo4prevE[1];
.global .align 1 .b8 _ZN40_INTERNAL_e385dc7b_4_k_cu_fe271f1e_110944cuda3std6ranges3__45__cpo4dataE[1];
.global .align 1 .b8 _ZN40_INTERNAL_e385dc7b_4_k_cu_fe271f1e_110944cuda3std6ranges3__45__cpo5cdataE[1];
.global .align 1 .b8 _ZN40_INTERNAL_e385dc7b_4_k_cu_fe271f1e_110944cuda3std6ranges3__45__cpo4sizeE[1];
.global .align 1 .b8 _ZN40_INTERNAL_e385dc7b_4_k_cu_fe271f1e_110944cuda3std6ranges3__45__cpo5ssizeE[1];
.global .align 1 .b8 _ZN40_INTERNAL_e385dc7b_4_k_cu_fe271f1e_110944cuda3std6ranges3__45__cpo8distanceE[1];
.global .align 1 .b8 _ZN40_INTERNAL_e385dc7b_4_k_cu_fe271f1e_110946thrust24THRUST_300001_SM_1000_NS6system6detail10sequential3seqE[1];
.global .align 1 .b8 _ZN40_INTERNAL_e385dc7b_4_k_cu_fe271f1e_110946thrust24THRUST_300001_SM_1000_NS12placeholders2_1E[1];
.global .align 1 .b8 _ZN40_INTERNAL_e385dc7b_4_k_cu_fe271f1e_110946thrust24THRUST_300001_SM_1000_NS12placeholders2_2E[1];
.global .align 1 .b8 _ZN40_INTERNAL_e385dc7b_4_k_cu_fe271f1e_110946thrust24THRUST_300001_SM_1000_NS12placeholders2_3E[1];
.global .align 1 .b8 _ZN40_INTERNAL_e385dc7b_4_k_cu_fe271f1e_110946thrust24THRUST_300001_SM_1000_NS12placeholders2_4E[1];
.global .align 1 .b8 _ZN40_INTERNAL_e385dc7b_4_k_cu_fe271f1e_110946thrust24THRUST_300001_SM_1000_NS12placeholders2_5E[1];
.global .align 1 .b8 _ZN40_INTERNAL_e385dc7b_4_k_cu_fe271f1e_110946thrust24THRUST_300001_SM_1000_NS12placeholders2_6E[1];
.global .align 1 .b8 _ZN40_INTERNAL_e385dc7b_4_k_cu_fe271f1e_110946thrust24THRUST_300001_SM_1000_NS12placeholders2_7E[1];
.global .align 1 .b8 _ZN40_INTERNAL_e385dc7b_4_k_cu_fe271f1e_110946thrust24THRUST_300001_SM_1000_NS12placeholders2_8E[1];
.global .align 1 .b8 _ZN40_INTERNAL_e385dc7b_4_k_cu_fe271f1e_110946thrust24THRUST_300001_SM_1000_NS12placeholders2_9E[1];
.global .align 1 .b8 _ZN40_INTERNAL_e385dc7b_4_k_cu_fe271f1e_110946thrust24THRUST_300001_SM_1000_NS12placeholders3_10E[1];

.visible .entry _ZN3cub18CUB_300001_SM_10006detail11EmptyKernelIvEEvv()
{


	ret;

}


// ===== COMPILED SASS (sm_100) =====

	.target	sm_100

	.elftype	@"ET_EXEC"


//--------------------- .note.nv.tkinfo           --------------------------
	.section	.note.nv.tkinfo,"",@"SHT_NOTE"
	.sectionflags	@"SHF_NOTE_NV_TKINFO"
	.tkinfo
        /*0018*/ 	.word	0x00000002
        /*0030*/ 	.string	""
        /*0030*/ 	.string	"ptxas"
        /*0030*/ 	.string	"Cuda compilation tools, release 13.0, V13.0.88"
        /*0030*/ 	.string	"Build cuda_13.0.r13.0/compiler.36424714_0"
        /*0030*/ 	.string	"-arch sm_100 -m 64 "



//--------------------- .note.nv.cuinfo           --------------------------
	.section	.note.nv.cuinfo,"",@"SHT_NOTE"
	.sectionflags	@"SHF_NOTE_NV_CUINFO"
        /*0018*/ 	.short	0x0002
        /*001a*/ 	.short	0x0064
        /*001c*/ 	.short	0x0082
	.zero		2


//--------------------- .nv.info                  --------------------------
	.section	.nv.info,"",@"SHT_CUDA_INFO"
	.align	4


	//----- nvinfo : EIATTR_REGCOUNT
	.align		4
        /*0000*/ 	.byte	0x04, 0x2f
        /*0002*/ 	.short	(.L_41 - .L_40)
	.align		4
.L_40:
        /*0004*/ 	.word	index@(_ZN3cub18CUB_300001_SM_10006detail11EmptyKernelIvEEvv)
        /*0008*/ 	.word	0x00000004


	//----- nvinfo : EIATTR_FRAME_SIZE
	.align		4
.L_41:
        /*000c*/ 	.byte	0x04, 0x11
        /*000e*/ 	.short	(.L_43 - .L_42)
	.align		4
.L_42:
        /*0010*/ 	.word	index@(_ZN3cub18CUB_300001_SM_10006detail11EmptyKernelIvEEvv)
        /*0014*/ 	.word	0x00000000


	//----- nvinfo : EIATTR_MIN_STACK_SIZE
	.align		4
.L_43:
        /*0018*/ 	.byte	0x04, 0x12
        /*001a*/ 	.short	(.L_45 - .L_44)
	.align		4
.L_44:
        /*001c*/ 	.word	index@(_ZN3cub18CUB_300001_SM_10006detail11EmptyKernelIvEEvv)
        /*0020*/ 	.word	0x00000000
.L_45:


//--------------------- .nv.compat                --------------------------
	.section	.nv.compat,"",@"SHT_CUDA_COMPAT_INFO"
	.align	4
        /*0000*/ 	.byte	0x02, 0x09, 0x00, 0x00, 0x02, 0x02, 0x01, 0x00, 0x02, 0x05, 0x05, 0x00, 0x03, 0x07, 0x01, 0x01
        /*0010*/ 	.byte	0x02, 0x03, 0x00, 0x00, 0x02, 0x06, 0x01, 0x00, 0x04, 0x0b, 0x08, 0x00, 0x09, 0x00, 0x00, 0x00
        /*0020*/ 	.byte	0x00, 0x00, 0x00, 0x00


//--------------------- .nv.info._ZN3cub18CUB_300001_SM_10006detail11EmptyKernelIvEEvv --------------------------
	.section	.nv.info._ZN3cub18CUB_300001_SM_10006detail11EmptyKernelIvEEvv,"",@"SHT_CUDA_INFO"
	.sectionflags	@""
	.align	4


	//----- nvinfo : EIATTR_CUDA_API_VERSION
	.align		4
        /*0000*/ 	.byte	0x04, 0x37
        /*0002*/ 	.short	(.L_47 - .L_46)
.L_46:
        /*0004*/ 	.word	0x00000082


	//----- nvinfo : EIATTR_SPARSE_MMA_MASK
	.align		4
.L_47:
        /*0008*/ 	.byte	0x03, 0x50
        /*000a*/ 	.short	0x0000


	//----- nvinfo : EIATTR_MAXREG_COUNT
	.align		4
        /*000c*/ 	.byte	0x03, 0x1b
        /*000e*/ 	.short	0x00ff


	//----- nvinfo : EIATTR_MERCURY_ISA_VERSION
	.align		4
        /*0010*/ 	.byte	0x03, 0x5f
        /*0012*/ 	.short	0x0101


	//----- nvinfo : EIATTR_VRC_CTA_INIT_COUNT
	.align		4
        /*0014*/ 	.byte	0x02, 0x4a
	.zero		1
	.zero		1


	//----- nvinfo : EIATTR_EXIT_INSTR_OFFSETS
	.align		4
        /*0018*/ 	.byte	0x04, 0x1c
        /*001a*/ 	.short	(.L_49 - .L_48)


	//   ....[0]....
.L_48:
        /*001c*/ 	.word	0x00000010


	//----- nvinfo : EIATTR_SW_WAR
	.align		4
.L_49:
        /*0020*/ 	.byte	0x04, 0x36
        /*0022*/ 	.short	(.L_51 - .L_50)
.L_50:
        /*0024*/ 	.word	0x00000008
.L_51:


//--------------------- .nv.callgraph             --------------------------
	.section	.nv.callgraph,"",@"SHT_CUDA_CALLGRAPH"
	.align	4
	.sectionentsize	8
	.align		4
        /*0000*/ 	.word	0x00000000
	.align		4
        /*0004*/ 	.word	0xffffffff
	.align		4
        /*0008*/ 	.word	0x00000000
	.align		4
        /*000c*/ 	.word	0xfffffffe
	.align		4
        /*0010*/ 	.word	0x00000000
	.align		4
        /*0014*/ 	.word	0xfffffffd
	.align		4
        /*0018*/ 	.word	0x00000000
	.align		4
        /*001c*/ 	.word	0xfffffffc


//--------------------- .nv.constant4             --------------------------
	.section	.nv.constant4,"a",@progbits
	.align	8
	.align		8
.nv.constant4:
        /*0000*/ 	.dword	_ZN40_INTERNAL_e385dc7b_4_k_cu_fe271f1e_114124cuda3std3__45__cpo5beginE
	.align		8
        /*0008*/ 	.dword	_ZN40_INTERNAL_e385dc7b_4_k_cu_fe271f1e_114124cuda3std3__45__cpo3endE
	.align		8
        /*0010*/ 	.dword	_ZN40_INTERNAL_e385dc7b_4_k_cu_fe271f1e_114124cuda3std3__45__cpo6cbeginE
	.align		8
        /*0018*/ 	.dword	_ZN40_INTERNAL_e385dc7b_4_k_cu_fe271f1e_114124cuda3std3__45__cpo4cendE
	.align		8
        /*0020*/ 	.dword	_ZN40_INTERNAL_e385dc7b_4_k_cu_fe271f1e_114124cuda3std3__45__cpo6rbeginE
	.align		8
        /*0028*/ 	.dword	_ZN40_INTERNAL_e385dc7b_4_k_cu_fe271f1e_114124cuda3std3__45__cpo4rendE
	.align		8
        /*0030*/ 	.dword	_ZN40_INTERNAL_e385dc7b_4_k_cu_fe271f1e_114124cuda3std3__45__cpo7crbeginE
	.align		8
        /*0038*/ 	.dword	_ZN40_INTERNAL_e385dc7b_4_k_cu_fe271f1e_114124cuda3std3__45__cpo5crendE
	.align		8
        /*0040*/ 	.dword	_ZN40_INTERNAL_e385dc7b_4_k_cu_fe271f1e_114124cuda3std3__442_GLOBAL__N__e385dc7b_4_k_cu_fe271f1e_114126ignoreE
	.align		8
        /*0048*/ 	.dword	_ZN40_INTERNAL_e385dc7b_4_k_cu_fe271f1e_114124cuda3std3__419piecewise_constructE
	.align		8
        /*0050*/ 	.dword	_ZN40_INTERNAL_e385dc7b_4_k_cu_fe271f1e_114124cuda3std3__48in_placeE
	.align		8
        /*0058*/ 	.dword	_ZN40_INTERNAL_e385dc7b_4_k_cu_fe271f1e_114124cuda3std3__420unreachable_sentinelE
	.align		8
        /*0060*/ 	.dword	_ZN40_INTERNAL_e385dc7b_4_k_cu_fe271f1e_114124cuda3std3__47nulloptE
	.align		8
        /*0068*/ 	.dword	_ZN40_INTERNAL_e385dc7b_4_k_cu_fe271f1e_114124cuda3std3__48unexpectE
	.align		8
        /*0070*/ 	.dword	_ZN40_INTERNAL_e385dc7b_4_k_cu_fe271f1e_114124cuda3std6ranges3__45__cpo4swapE
	.align		8
        /*0078*/ 	.dword	_ZN40_INTERNAL_e385dc7b_4_k_cu_fe271f1e_114124cuda3std6ranges3__45__cpo9iter_moveE
	.align		8
        /*0080*/ 	.dword	_ZN40_INTERNAL_e385dc7b_4_k_cu_fe271f1e_114124cuda3std6ranges3__45__cpo5beginE
	.align		8
        /*0088*/ 	.dword	_ZN40_INTERNAL_e385dc7b_4_k_cu_fe271f1e_114124cuda3std6ranges3__45__cpo3endE
	.align		8
        /*0090*/ 	.dword	_ZN40_INTERNAL_e385dc7b_4_k_cu_fe271f1e_114124cuda3std6ranges3__45__cpo6cbeginE
	.align		8
        /*0098*/ 	.dword	_ZN40_INTERNAL_e385dc7b_4_k_cu_fe271f1e_114124cuda3std6ranges3__45__cpo4cendE
	.align		8
        /*00a0*/ 	.dword	_ZN40_INTERNAL_e385dc7b_4_k_cu_fe271f1e_114124cuda3std6ranges3__45__cpo7advanceE
	.align		8
        /*00a8*/ 	.dword	_ZN40_INTERNAL_e385dc7b_4_k_cu_fe271f1e_114124cuda3std6ranges3__45__cpo9iter_swapE
	.align		8
        /*00b0*/ 	.dword	_ZN40_INTERNAL_e385dc7b_4_k_cu_fe271f1e_114124cuda3std6ranges3__45__cpo4nextE
	.align		8
        /*00b8*/ 	.dword	_ZN40_INTERNAL_e385dc7b_4_k_cu_fe271f1e_114124cuda3std6ranges3__45__cpo4prevE
	.align		8
        /*00c0*/ 	.dword	_ZN40_INTERNAL_e385dc7b_4_k_cu_fe271f1e_114124cuda3std6ranges3__45__cpo4dataE
	.align		8
        /*00c8*/ 	.dword	_ZN40_INTERNAL_e385dc7b_4_k_cu_fe271f1e_114124cuda3std6ranges3__45__cpo5cdataE
	.align		8
        /*00d0*/ 	.dword	_ZN40_INTERNAL_e385dc7b_4_k_cu_fe271f1e_114124cuda3std6ranges3__45__cpo4sizeE
	.align		8
        /*00d8*/ 	.dword	_ZN40_INTERNAL_e385dc7b_4_k_cu_fe271f1e_114124cuda3std6ranges3__45__cpo5ssizeE
	.align		8
        /*00e0*/ 	.dword	_ZN40_INTERNAL_e385dc7b_4_k_cu_fe271f1e_114124cuda3std6ranges3__45__cpo8distanceE
	.align		8
        /*00e8*/ 	.dword	_ZN40_INTERNAL_e385dc7b_4_k_cu_fe271f1e_114126thrust24THRUST_300001_SM_1000_NS6system6detail10sequential3seqE
	.align		8
        /*00f0*/ 	.dword	_ZN40_INTERNAL_e385dc7b_4_k_cu_fe271f1e_114126thrust24THRUST_300001_SM_1000_NS12placeholders2_1E
	.align		8
        /*00f8*/ 	.dword	_ZN40_INTERNAL_e385dc7b_4_k_cu_fe271f1e_114126thrust24THRUST_300001_SM_1000_NS12placeholders2_2E
	.align		8
        /*0100*/ 	.dword	_ZN40_INTERNAL_e385dc7b_4_k_cu_fe271f1e_114126thrust24THRUST_300001_SM_1000_NS12placeholders2_3E
	.align		8
        /*0108*/ 	.dword	_ZN40_INTERNAL_e385dc7b_4_k_cu_fe271f1e_114126thrust24THRUST_300001_SM_1000_NS12placeholders2_4E
	.align		8
        /*0110*/ 	.dword	_ZN40_INTERNAL_e385dc7b_4_k_cu_fe271f1e_114126thrust24THRUST_300001_SM_1000_NS12placeholders2_5E
	.align		8
        /*0118*/ 	.dword	_ZN40_INTERNAL_e385dc7b_4_k_cu_fe271f1e_114126thrust24THRUST_300001_SM_1000_NS12placeholders2_6E
	.align		8
        /*0120*/ 	.dword	_ZN40_INTERNAL_e385dc7b_4_k_cu_fe271f1e_114126thrust24THRUST_300001_SM_1000_NS12placeholders2_7E
	.align		8
        /*0128*/ 	.dword	_ZN40_INTERNAL_e385dc7b_4_k_cu_fe271f1e_114126thrust24THRUST_300001_SM_1000_NS12placeholders2_8E
	.align		8
        /*0130*/ 	.dword	_ZN40_INTERNAL_e385dc7b_4_k_cu_fe271f1e_114126thrust24THRUST_300001_SM_1000_NS12placeholders2_9E
	.align		8
        /*0138*/ 	.dword	_ZN40_INTERNAL_e385dc7b_4_k_cu_fe271f1e_114126thrust24THRUST_300001_SM_1000_NS12placeholders3_10E


//--------------------- .text._ZN3cub18CUB_300001_SM_10006detail11EmptyKernelIvEEvv --------------------------
	.section	.text._ZN3cub18CUB_300001_SM_10006detail11EmptyKernelIvEEvv,"ax",@progbits
	.align	128
        .global         _ZN3cub18CUB_300001_SM_10006detail11EmptyKernelIvEEvv
        .type           _ZN3cub18CUB_300001_SM_10006detail11EmptyKernelIvEEvv,@function
        .size           _ZN3cub18CUB_300001_SM_10006detail11EmptyKernelIvEEvv,(.L_x_1 - _ZN3cub18CUB_300001_SM_10006detail11EmptyKernelIvEEvv)
        .other          _ZN3cub18CUB_300001_SM_10006detail11EmptyKernelIvEEvv,@"STO_CUDA_ENTRY STV_DEFAULT"
_ZN3cub18CUB_300001_SM_10006detail11EmptyKernelIvEEvv:
.text._ZN3cub18CUB_300001_SM_10006detail11EmptyKernelIvEEvv:
[----:B------:R-:W-:Y:S01]  /*0000*/  LDC R1, c[0x0][0x37c] ;  /* 0x0000df00ff017b82 */ /* 0x000fe20000000800 */
[----:B------:R-:W-:Y:S05]  /*0010*/  EXIT ;  /* 0x000000000000794d */ /* 0x000fea0003800000 */
.L_x_0:
[----:B------:R-:W-:-:S00]  /*0020*/  BRA `(.L_x_0) ;  /* 0xfffffffc00fc7947 */ /* 0x000fc0000383ffff */
[----:B------:R-:W-:-:S00]  /*0030*/  NOP ;  /* 0x0000000000007918 */ /* 0x000fc00000000000 */
        /* <DEDUP_REMOVED lines=12> */
.L_x_1:


//--------------------- .nv.shared.reserved.0     --------------------------
	.section	.nv.shared.reserved.0,"aw",@nobits
	.weak		__nv_reservedSMEM_offset_0_alias
	.size		__nv_reservedSMEM_offset_0_alias, 0, 64
	.other		__nv_reservedSMEM_offset_0_alias,@"STO_CUDA_RESERVED_SHARED STV_DEFAULT"
__nv_reservedSMEM_offset_0_alias:
	.zero		0
	.zero		64


//--------------------- .nv.global                --------------------------
	.section	.nv.global,"aw",@nobits
.nv.global:
	.type		_ZN40_INTERNAL_e385dc7b_4_k_cu_fe271f1e_114126thrust24THRUST_300001_SM_1000_NS12placeholders2_5E,@object
	.size		_ZN40_INTERNAL_e385dc7b_4_k_cu_fe271f1e_114126thrust24THRUST_300001_SM_1000_NS12placeholders2_5E,(_ZN40_INTERNAL_e385dc7b_4_k_cu_fe271f1e_114124cuda3std3__45__cpo6cbeginE - _ZN40_INTERNAL_e385dc7b_4_k_cu_fe271f1e_114126thrust24THRUST_300001_SM_1000_NS12placeholders2_5E)
_ZN40_INTERNAL_e385dc7b_4_k_cu_fe271f1e_114126thrust24THRUST_300001_SM_1000_NS12placeholders2_5E:
	.zero		1
	.type		_ZN40_INTERNAL_e385dc7b_4_k_cu_fe271f1e_114124cuda3std3__45__cpo6cbeginE,@object
	.size		_ZN40_INTERNAL_e385dc7b_4_k_cu_fe271f1e_114124cuda3std3__45__cpo6cbeginE,(_ZN40_INTERNAL_e385dc7b_4_k_cu_fe271f1e_114124cuda3std6ranges3__45__cpo6cbeginE - _ZN40_INTERNAL_e385dc7b_4_k_cu_fe271f1e_114124cuda3std3__45__cpo6cbeginE)
_ZN40_INTERNAL_e385dc7b_4_k_cu_fe271f1e_114124cuda3std3__45__cpo6cbeginE:
	.zero		1
	.type		_ZN40_INTERNAL_e385dc7b_4_k_cu_fe271f1e_114124cuda3std6ranges3__45__cpo6cbeginE,@object
	.size		_ZN40_INTERNAL_e385dc7b_4_k_cu_fe271f1e_114124cuda3std6ranges3__45__cpo6cbeginE,(_ZN40_INTERNAL_e385dc7b_4_k_cu_fe271f1e_114124cuda3std3__48in_placeE - _ZN40_INTERNAL_e385dc7b_4_k_cu_fe271f1e_114124cuda3std6ranges3__45__cpo6cbeginE)
_ZN40_INTERNAL_e385dc7b_4_k_cu_fe271f1e_114124cuda3std6ranges3__45__cpo6cbeginE:
	.zero		1
	.type		_ZN40_INTERNAL_e385dc7b_4_k_cu_fe271f1e_114124cuda3std3__48in_placeE,@object
	.size		_ZN40_INTERNAL_e385dc7b_4_k_cu_fe271f1e_114124cuda3std3__48in_placeE,(_ZN40_INTERNAL_e385dc7b_4_k_cu_fe271f1e_114124cuda3std6ranges3__45__cpo4sizeE - _ZN40_INTERNAL_e385dc7b_4_k_cu_fe271f1e_114124cuda3std3__48in_placeE)
_ZN40_INTERNAL_e385dc7b_4_k_cu_fe271f1e_114124cuda3std3__48in_placeE:
	.zero		1
	.type		_ZN40_INTERNAL_e385dc7b_4_k_cu_fe271f1e_114124cuda3std6ranges3__45__cpo4sizeE,@object
	.size		_ZN40_INTERNAL_e385dc7b_4_k_cu_fe271f1e_114124cuda3std6ranges3__45__cpo4sizeE,(_ZN40_INTERNAL_e385dc7b_4_k_cu_fe271f1e_114126thrust24THRUST_300001_SM_1000_NS12placeholders2_9E - _ZN40_INTERNAL_e385dc7b_4_k_cu_fe271f1e_114124cuda3std6ranges3__45__cpo4sizeE)
_ZN40_INTERNAL_e385dc7b_4_k_cu_fe271f1e_114124cuda3std6ranges3__45__cpo4sizeE:
	.zero		1
	.type		_ZN40_INTERNAL_e385dc7b_4_k_cu_fe271f1e_114126thrust24THRUST_300001_SM_1000_NS12placeholders2_9E,@object
	.size		_ZN40_INTERNAL_e385dc7b_4_k_cu_fe271f1e_114126thrust24THRUST_300001_SM_1000_NS12placeholders2_9E,(_ZN40_INTERNAL_e385dc7b_4_k_cu_fe271f1e_114124cuda3std3__45__cpo7crbeginE - _ZN40_INTERNAL_e385dc7b_4_k_cu_fe271f1e_114126thrust24THRUST_300001_SM_1000_NS12placeholders2_9E)
_ZN40_INTERNAL_e385dc7b_4_k_cu_fe271f1e_114126thrust24THRUST_300001_SM_1000_NS12placeholders2_9E:
	.zero		1
	.type		_ZN40_INTERNAL_e385dc7b_4_k_cu_fe271f1e_114124cuda3std3__45__cpo7crbeginE,@object
	.size		_ZN40_INTERNAL_e385dc7b_4_k_cu_fe271f1e_114124cuda3std3__45__cpo7crbeginE,(_ZN40_INTERNAL_e385dc7b_4_k_cu_fe271f1e_114124cuda3std6ranges3__45__cpo4nextE - _ZN40_INTERNAL_e385dc7b_4_k_cu_fe271f1e_114124cuda3std3__45__cpo7crbeginE)
_ZN40_INTERNAL_e385dc7b_4_k_cu_fe271f1e_114124cuda3std3__45__cpo7crbeginE:
	.zero		1
	.type		_ZN40_INTERNAL_e385dc7b_4_k_cu_fe271f1e_114124cuda3std6ranges3__45__cpo4nextE,@object
	.size		_ZN40_INTERNAL_e385dc7b_4_k_cu_fe271f1e_114124cuda3std6ranges3__45__cpo4nextE,(_ZN40_INTERNAL_e385dc7b_4_k_cu_fe271f1e_114124cuda3std6ranges3__45__cpo4swapE - _ZN40_INTERNAL_e385dc7b_4_k_cu_fe271f1e_114124cuda3std6ranges3__45__cpo4nextE)
_ZN40_INTERNAL_e385dc7b_4_k_cu_fe271f1e_114124cuda3std6ranges3__45__cpo4nextE:
	.zero		1
	.type		_ZN40_INTERNAL_e385dc7b_4_k_cu_fe271f1e_114124cuda3std6ranges3__45__cpo4swapE,@object
	.size		_ZN40_INTERNAL_e385dc7b_4_k_cu_fe271f1e_114124cuda3std6ranges3__45__cpo4swapE,(_ZN40_INTERNAL_e385dc7b_4_k_cu_fe271f1e_114126thrust24THRUST_300001_SM_1000_NS12placeholders2_1E - _ZN40_INTERNAL_e385dc7b_4_k_cu_fe271f1e_114124cuda3std6ranges3__45__cpo4swapE)
_ZN40_INTERNAL_e385dc7b_4_k_cu_fe271f1e_114124cuda3std6ranges3__45__cpo4swapE:
	.zero		1
	.type		_ZN40_INTERNAL_e385dc7b_4_k_cu_fe271f1e_114126thrust24THRUST_300001_SM_1000_NS12placeholders2_1E,@object
	.size		_ZN40_INTERNAL_e385dc7b_4_k_cu_fe271f1e_114126thrust24THRUST_300001_SM_1000_NS12placeholders2_1E,(_ZN40_INTERNAL_e385dc7b_4_k_cu_fe271f1e_114126thrust24THRUST_300001_SM_1000_NS12placeholders2_3E - _ZN40_INTERNAL_e385dc7b_4_k_cu_fe271f1e_114126thrust24THRUST_300001_SM_1000_NS12placeholders2_1E)
_ZN40_INTERNAL_e385dc7b_4_k_cu_fe271f1e_114126thrust24THRUST_300001_SM_1000_NS12placeholders2_1E:
	.zero		1
	.type		_ZN40_INTERNAL_e385dc7b_4_k_cu_fe271f1e_114126thrust24THRUST_300001_SM_1000_NS12placeholders2_3E,@object
	.size		_ZN40_INTERNAL_e385dc7b_4_k_cu_fe271f1e_114126thrust24THRUST_300001_SM_1000_NS12placeholders2_3E,(_ZN40_INTERNAL_e385dc7b_4_k_cu_fe271f1e_114124cuda3std3__45__cpo5beginE - _ZN40_INTERNAL_e385dc7b_4_k_cu_fe271f1e_114126thrust24THRUST_300001_SM_1000_NS12placeholders2_3E)
_ZN40_INTERNAL_e385dc7b_4_k_cu_fe271f1e_114126thrust24THRUST_300001_SM_1000_NS12placeholders2_3E:
	.zero		1
	.type		_ZN40_INTERNAL_e385dc7b_4_k_cu_fe271f1e_114124cuda3std3__45__cpo5beginE,@object
	.size		_ZN40_INTERNAL_e385dc7b_4_k_cu_fe271f1e_114124cuda3std3__45__cpo5beginE,(_ZN40_INTERNAL_e385dc7b_4_k_cu_fe271f1e_114124cuda3std6ranges3__45__cpo5beginE - _ZN40_INTERNAL_e385dc7b_4_k_cu_fe271f1e_114124cuda3std3__45__cpo5beginE)
_ZN40_INTERNAL_e385dc7b_4_k_cu_fe271f1e_114124cuda3std3__45__cpo5beginE:
	.zero		1
	.type		_ZN40_INTERNAL_e385dc7b_4_k_cu_fe271f1e_114124cuda3std6ranges3__45__cpo5beginE,@object
	.size		_ZN40_INTERNAL_e385dc7b_4_k_cu_fe271f1e_114124cuda3std6ranges3__45__cpo5beginE,(_ZN40_INTERNAL_e385dc7b_4_k_cu_fe271f1e_114124cuda3std3__442_GLOBAL__N__e385dc7b_4_k_cu_fe271f1e_114126ignoreE - _ZN40_INTERNAL_e385dc7b_4_k_cu_fe271f1e_114124cuda3std6ranges3__45__cpo5beginE)
_ZN40_INTERNAL_e385dc7b_4_k_cu_fe271f1e_114124cuda3std6ranges3__45__cpo5beginE:
	.zero		1
	.type		_ZN40_INTERNAL_e385dc7b_4_k_cu_fe271f1e_114124cuda3std3__442_GLOBAL__N__e385dc7b_4_k_cu_fe271f1e_114126ignoreE,@object
	.size		_ZN40_INTERNAL_e385dc7b_4_k_cu_fe271f1e_114124cuda3std3__442_GLOBAL__N__e385dc7b_4_k_cu_fe271f1e_114126ignoreE,(_ZN40_INTERNAL_e385dc7b_4_k_cu_fe271f1e_114124cuda3std6ranges3__45__cpo4dataE - _ZN40_INTERNAL_e385dc7b_4_k_cu_fe271f1e_114124cuda3std3__442_GLOBAL__N__e385dc7b_4_k_cu_fe271f1e_114126ignoreE)
_ZN40_INTERNAL_e385dc7b_4_k_cu_fe271f1e_114124cuda3std3__442_GLOBAL__N__e385dc7b_4_k_cu_fe271f1e_114126ignoreE:
	.zero		1
	.type		_ZN40_INTERNAL_e385dc7b_4_k_cu_fe271f1e_114124cuda3std6ranges3__45__cpo4dataE,@object
	.size		_ZN40_INTERNAL_e385dc7b_4_k_cu_fe271f1e_114124cuda3std6ranges3__45__cpo4dataE,(_ZN40_INTERNAL_e385dc7b_4_k_cu_fe271f1e_114126thrust24THRUST_300001_SM_1000_NS12placeholders2_7E - _ZN40_INTERNAL_e385dc7b_4_k_cu_fe271f1e_114124cuda3std6ranges3__45__cpo4dataE)
_ZN40_INTERNAL_e385dc7b_4_k_cu_fe271f1e_114124cuda3std6ranges3__45__cpo4dataE:
	.zero		1
	.type		_ZN40_INTERNAL_e385dc7b_4_k_cu_fe271f1e_114126thrust24THRUST_300001_SM_1000_NS12placeholders2_7E,@object
	.size		_ZN40_INTERNAL_e385dc7b_4_k_cu_fe271f1e_114126thrust24THRUST_300001_SM_1000_NS12placeholders2_7E,(_ZN40_INTERNAL_e385dc7b_4_k_cu_fe271f1e_114124cuda3std3__45__cpo6rbeginE - _ZN40_INTERNAL_e385dc7b_4_k_cu_fe271f1e_114126thrust24THRUST_300001_SM_1000_NS12placeholders2_7E)
_ZN40_INTERNAL_e385dc7b_4_k_cu_fe271f1e_114126thrust24THRUST_300001_SM_1000_NS12placeholders2_7E:
	.zero		1
	.type		_ZN40_INTERNAL_e385dc7b_4_k_cu_fe271f1e_114124cuda3std3__45__cpo6rbeginE,@object
	.size		_ZN40_INTERNAL_e385dc7b_4_k_cu_fe271f1e_114124cuda3std3__45__cpo6rbeginE,(_ZN40_INTERNAL_e385dc7b_4_k_cu_fe271f1e_114124cuda3std6ranges3__45__cpo7advanceE - _ZN40_INTERNAL_e385dc7b_4_k_cu_fe271f1e_114124cuda3std3__45__cpo6rbeginE)
_ZN40_INTERNAL_e385dc7b_4_k_cu_fe271f1e_114124cuda3std3__45__cpo6rbeginE:
	.zero		1
	.type		_ZN40_INTERNAL_e385dc7b_4_k_cu_fe271f1e_114124cuda3std6ranges3__45__cpo7advanceE,@object
	.size		_ZN40_INTERNAL_e385dc7b_4_k_cu_fe271f1e_114124cuda3std6ranges3__45__cpo7advanceE,(_ZN40_INTERNAL_e385dc7b_4_k_cu_fe271f1e_114124cuda3std3__47nulloptE - _ZN40_INTERNAL_e385dc7b_4_k_cu_fe271f1e_114124cuda3std6ranges3__45__cpo7advanceE)
_ZN40_INTERNAL_e385dc7b_4_k_cu_fe271f1e_114124cuda3std6ranges3__45__cpo7advanceE:
	.zero		1
	.type		_ZN40_INTERNAL_e385dc7b_4_k_cu_fe271f1e_114124cuda3std3__47nulloptE,@object
	.size		_ZN40_INTERNAL_e385dc7b_4_k_cu_fe271f1e_114124cuda3std3__47nulloptE,(_ZN40_INTERNAL_e385dc7b_4_k_cu_fe271f1e_114124cuda3std6ranges3__45__cpo8distanceE - _ZN40_INTERNAL_e385dc7b_4_k_cu_fe271f1e_114124cuda3std3__47nulloptE)
_ZN40_INTERNAL_e385dc7b_4_k_cu_fe271f1e_114124cuda3std3__47nulloptE:
	.zero		1
	.type		_ZN40_INTERNAL_e385dc7b_4_k_cu_fe271f1e_114124cuda3std6ranges3__45__cpo8distanceE,@object
	.size		_ZN40_INTERNAL_e385dc7b_4_k_cu_fe271f1e_114124cuda3std6ranges3__45__cpo8distanceE,(_ZN40_INTERNAL_e385dc7b_4_k_cu_fe271f1e_114126thrust24THRUST_300001_SM_1000_NS12placeholders2_6E - _ZN40_INTERNAL_e385dc7b_4_k_cu_fe271f1e_114124cuda3std6ranges3__45__cpo8distanceE)
_ZN40_INTERNAL_e385dc7b_4_k_cu_fe271f1e_114124cuda3std6ranges3__45__cpo8distanceE:
	.zero		1
	.type		_ZN40_INTERNAL_e385dc7b_4_k_cu_fe271f1e_114126thrust24THRUST_300001_SM_1000_NS12placeholders2_6E,@object
	.size		_ZN40_INTERNAL_e385dc7b_4_k_cu_fe271f1e_114126thrust24THRUST_300001_SM_1000_NS12placeholders2_6E,(_ZN40_INTERNAL_e385dc7b_4_k_cu_fe271f1e_114124cuda3std3__45__cpo4cendE - _ZN40_INTERNAL_e385dc7b_4_k_cu_fe271f1e_114126thrust24THRUST_300001_SM_1000_NS12placeholders2_6E)
_ZN40_INTERNAL_e385dc7b_4_k_cu_fe271f1e_114126thrust24THRUST_300001_SM_1000_NS12placeholders2_6E:
	.zero		1
	.type		_ZN40_INTERNAL_e385dc7b_4_k_cu_fe271f1e_114124cuda3std3__45__cpo4cendE,@object
	.size		_ZN40_INTERNAL_e385dc7b_4_k_cu_fe271f1e_114124cuda3std3__45__cpo4cendE,(_ZN40_INTERNAL_e385dc7b_4_k_cu_fe271f1e_114124cuda3std6ranges3__45__cpo4cendE - _ZN40_INTERNAL_e385dc7b_4_k_cu_fe271f1e_114124cuda3std3__45__cpo4cendE)
_ZN40_INTERNAL_e385dc7b_4_k_cu_fe271f1e_114124cuda3std3__45__cpo4cendE:
	.zero		1
	.type		_ZN40_INTERNAL_e385dc7b_4_k_cu_fe271f1e_114124cuda3std6ranges3__45__cpo4cendE,@object
	.size		_ZN40_INTERNAL_e385dc7b_4_k_cu_fe271f1e_114124cuda3std6ranges3__45__cpo4cendE,(_ZN40_INTERNAL_e385dc7b_4_k_cu_fe271f1e_114124cuda3std3__420unreachable_sentinelE - _ZN40_INTERNAL_e385dc7b_4_k_cu_fe271f1e_114124cuda3std6ranges3__45__cpo4cendE)
_ZN40_INTERNAL_e385dc7b_4_k_cu_fe271f1e_114124cuda3std6ranges3__45__cpo4cendE:
	.zero		1
	.type		_ZN40_INTERNAL_e385dc7b_4_k_cu_fe271f1e_114124cuda3std3__420unreachable_sentinelE,@object
	.size		_ZN40_INTERNAL_e385dc7b_4_k_cu_fe271f1e_114124cuda3std3__420unreachable_sentinelE,(_ZN40_INTERNAL_e385dc7b_4_k_cu_fe271f1e_114124cuda3std6ranges3__45__cpo5ssizeE - _ZN40_INTERNAL_e385dc7b_4_k_cu_fe271f1e_114124cuda3std3__420unreachable_sentinelE)
_ZN40_INTERNAL_e385dc7b_4_k_cu_fe271f1e_114124cuda3std3__420unreachable_sentinelE:
	.zero		1
	.type		_ZN40_INTERNAL_e385dc7b_4_k_cu_fe271f1e_114124cuda3std6ranges3__45__cpo5ssizeE,@object
	.size		_ZN40_INTERNAL_e385dc7b_4_k_cu_fe271f1e_114124cuda3std6ranges3__45__cpo5ssizeE,(_ZN40_INTERNAL_e385dc7b_4_k_cu_fe271f1e_114126thrust24THRUST_300001_SM_1000_NS12placeholders3_10E - _ZN40_INTERNAL_e385dc7b_4_k_cu_fe271f1e_114124cuda3std6ranges3__45__cpo5ssizeE)
_ZN40_INTERNAL_e385dc7b_4_k_cu_fe271f1e_114124cuda3std6ranges3__45__cpo5ssizeE:
	.zero		1
	.type		_ZN40_INTERNAL_e385dc7b_4_k_cu_fe271f1e_114126thrust24THRUST_300001_SM_1000_NS12placeholders3_10E,@object
	.size		_ZN40_INTERNAL_e385dc7b_4_k_cu_fe271f1e_114126thrust24THRUST_300001_SM_1000_NS12placeholders3_10E,(_ZN40_INTERNAL_e385dc7b_4_k_cu_fe271f1e_114124cuda3std3__45__cpo5crendE - _ZN40_INTERNAL_e385dc7b_4_k_cu_fe271f1e_114126thrust24THRUST_300001_SM_1000_NS12placeholders3_10E)
_ZN40_INTERNAL_e385dc7b_4_k_cu_fe271f1e_114126thrust24THRUST_300001_SM_1000_NS12placeholders3_10E:
	.zero		1
	.type		_ZN40_INTERNAL_e385dc7b_4_k_cu_fe271f1e_114124cuda3std3__45__cpo5crendE,@object
	.size		_ZN40_INTERNAL_e385dc7b_4_k_cu_fe271f1e_114124cuda3std3__45__cpo5crendE,(_ZN40_INTERNAL_e385dc7b_4_k_cu_fe271f1e_114124cuda3std6ranges3__45__cpo4prevE - _ZN40_INTERNAL_e385dc7b_4_k_cu_fe271f1e_114124cuda3std3__45__cpo5crendE)
_ZN40_INTERNAL_e385dc7b_4_k_cu_fe271f1e_114124cuda3std3__45__cpo5crendE:
	.zero		1
	.type		_ZN40_INTERNAL_e385dc7b_4_k_cu_fe271f1e_114124cuda3std6ranges3__45__cpo4prevE,@object
	.size		_ZN40_INTERNAL_e385dc7b_4_k_cu_fe271f1e_114124cuda3std6ranges3__45__cpo4prevE,(_ZN40_INTERNAL_e385dc7b_4_k_cu_fe271f1e_114124cuda3std6ranges3__45__cpo9iter_moveE - _ZN40_INTERNAL_e385dc7b_4_k_cu_fe271f1e_114124cuda3std6ranges3__45__cpo4prevE)
_ZN40_INTERNAL_e385dc7b_4_k_cu_fe271f1e_114124cuda3std6ranges3__45__cpo4prevE:
	.zero		1
	.type		_ZN40_INTERNAL_e385dc7b_4_k_cu_fe271f1e_114124cuda3std6ranges3__45__cpo9iter_moveE,@object
	.size		_ZN40_INTERNAL_e385dc7b_4_k_cu_fe271f1e_114124cuda3std6ranges3__45__cpo9iter_moveE,(_ZN40_INTERNAL_e385dc7b_4_k_cu_fe271f1e_114126thrust24THRUST_300001_SM_1000_NS12placeholders2_2E - _ZN40_INTERNAL_e385dc7b_4_k_cu_fe271f1e_114124cuda3std6ranges3__45__cpo9iter_moveE)
_ZN40_INTERNAL_e385dc7b_4_k_cu_fe271f1e_114124cuda3std6ranges3__45__cpo9iter_moveE:
	.zero		1
	.type		_ZN40_INTERNAL_e385dc7b_4_k_cu_fe271f1e_114126thrust24THRUST_300001_SM_1000_NS12placeholders2_2E,@object
	.size		_ZN40_INTERNAL_e385dc7b_4_k_cu_fe271f1e_114126thrust24THRUST_300001_SM_1000_NS12placeholders2_2E,(_ZN40_INTERNAL_e385dc7b_4_k_cu_fe271f1e_114126thrust24THRUST_300001_SM_1000_NS12placeholders2_4E - _ZN40_INTERNAL_e385dc7b_4_k_cu_fe271f1e_114126thrust24THRUST_300001_SM_1000_NS12placeholders2_2E)
_ZN40_INTERNAL_e385dc7b_4_k_cu_fe271f1e_114126thrust24THRUST_300001_SM_1000_NS12placeholders2_2E:
	.zero		1
	.type		_ZN40_INTERNAL_e385dc7b_4_k_cu_fe271f1e_114126thrust24THRUST_300001_SM_1000_NS12placeholders2_4E,@object
	.size		_ZN40_INTERNAL_e385dc7b_4_k_cu_fe271f1e_114126thrust24THRUST_300001_SM_1000_NS12placeholders2_4E,(_ZN40_INTERNAL_e385dc7b_4_k_cu_fe271f1e_114124cuda3std3__45__cpo3endE - _ZN40_INTERNAL_e385dc7b_4_k_cu_fe271f1e_114126thrust24THRUST_300001_SM_1000_NS12placeholders2_4E)
_ZN40_INTERNAL_e385dc7b_4_k_cu_fe271f1e_114126thrust24THRUST_300001_SM_1000_NS12placeholders2_4E:
	.zero		1
	.type		_ZN40_INTERNAL_e385dc7b_4_k_cu_fe271f1e_114124cuda3std3__45__cpo3endE,@object
	.size		_ZN40_INTERNAL_e385dc7b_4_k_cu_fe271f1e_114124cuda3std3__45__cpo3endE,(_ZN40_INTERNAL_e385dc7b_4_k_cu_fe271f1e_114124cuda3std6ranges3__45__cpo3endE - _ZN40_INTERNAL_e385dc7b_4_k_cu_fe271f1e_114124cuda3std3__45__cpo3endE)
_ZN40_INTERNAL_e385dc7b_4_k_cu_fe271f1e_114124cuda3std3__45__cpo3endE:
	.zero		1
	.type		_ZN40_INTERNAL_e385dc7b_4_k_cu_fe271f1e_114124cuda3std6ranges3__45__cpo3endE,@object
	.size		_ZN40_INTERNAL_e385dc7b_4_k_cu_fe271f1e_114124cuda3std6ranges3__45__cpo3endE,(_ZN40_INTERNAL_e385dc7b_4_k_cu_fe271f1e_114124cuda3std3__419piecewise_constructE - _ZN40_INTERNAL_e385dc7b_4_k_cu_fe271f1e_114124cuda3std6ranges3__45__cpo3endE)
_ZN40_INTERNAL_e385dc7b_4_k_cu_fe271f1e_114124cuda3std6ranges3__45__cpo3endE:
	.zero		1
	.type		_ZN40_INTERNAL_e385dc7b_4_k_cu_fe271f1e_114124cuda3std3__419piecewise_constructE,@object
	.size		_ZN40_INTERNAL_e385dc7b_4_k_cu_fe271f1e_114124cuda3std3__419piecewise_constructE,(_ZN40_INTERNAL_e385dc7b_4_k_cu_fe271f1e_114124cuda3std6ranges3__45__cpo5cdataE - _ZN40_INTERNAL_e385dc7b_4_k_cu_fe271f1e_114124cuda3std3__419piecewise_constructE)
_ZN40_INTERNAL_e385dc7b_4_k_cu_fe271f1e_114124cuda3std3__419piecewise_constructE:
	.zero		1
	.type		_ZN40_INTERNAL_e385dc7b_4_k_cu_fe271f1e_114124cuda3std6ranges3__45__cpo5cdataE,@object
	.size		_ZN40_INTERNAL_e385dc7b_4_k_cu_fe271f1e_114124cuda3std6ranges3__45__cpo5cdataE,(_ZN40_INTERNAL_e385dc7b_4_k_cu_fe271f1e_114126thrust24THRUST_300001_SM_1000_NS12placeholders2_8E - _ZN40_INTERNAL_e385dc7b_4_k_cu_fe271f1e_114124cuda3std6ranges3__45__cpo5cdataE)
_ZN40_INTERNAL_e385dc7b_4_k_cu_fe271f1e_114124cuda3std6ranges3__45__cpo5cdataE:
	.zero		1
	.type		_ZN40_INTERNAL_e385dc7b_4_k_cu_fe271f1e_114126thrust24THRUST_300001_SM_1000_NS12placeholders2_8E,@object
	.size		_ZN40_INTERNAL_e385dc7b_4_k_cu_fe271f1e_114126thrust24THRUST_300001_SM_1000_NS12placeholders2_8E,(_ZN40_INTERNAL_e385dc7b_4_k_cu_fe271f1e_114124cuda3std3__45__cpo4rendE - _ZN40_INTERNAL_e385dc7b_4_k_cu_fe271f1e_114126thrust24THRUST_300001_SM_1000_NS12placeholders2_8E)
_ZN40_INTERNAL_e385dc7b_4_k_cu_fe271f1e_114126thrust24THRUST_300001_SM_1000_NS12placeholders2_8E:
	.zero		1
	.type		_ZN40_INTERNAL_e385dc7b_4_k_cu_fe271f1e_114124cuda3std3__45__cpo4rendE,@object
	.size		_ZN40_INTERNAL_e385dc7b_4_k_cu_fe271f1e_114124cuda3std3__45__cpo4rendE,(_ZN40_INTERNAL_e385dc7b_4_k_cu_fe271f1e_114124cuda3std6ranges3__45__cpo9iter_swapE - _ZN40_INTERNAL_e385dc7b_4_k_cu_fe271f1e_114124cuda3std3__45__cpo4rendE)
_ZN40_INTERNAL_e385dc7b_4_k_cu_fe271f1e_114124cuda3std3__45__cpo4rendE:
	.zero		1
	.type		_ZN40_INTERNAL_e385dc7b_4_k_cu_fe271f1e_114124cuda3std6ranges3__45__cpo9iter_swapE,@object
	.size		_ZN40_INTERNAL_e385dc7b_4_k_cu_fe271f1e_114124cuda3std6ranges3__45__cpo9iter_swapE,(_ZN40_INTERNAL_e385dc7b_4_k_cu_fe271f1e_114124cuda3std3__48unexpectE - _ZN40_INTERNAL_e385dc7b_4_k_cu_fe271f1e_114124cuda3std6ranges3__45__cpo9iter_swapE)
_ZN40_INTERNAL_e385dc7b_4_k_cu_fe271f1e_114124cuda3std6ranges3__45__cpo9iter_swapE:
	.zero		1
	.type		_ZN40_INTERNAL_e385dc7b_4_k_cu_fe271f1e_114124cuda3std3__48unexpectE,@object
	.size		_ZN40_INTERNAL_e385dc7b_4_k_cu_fe271f1e_114124cuda3std3__48unexpectE,(_ZN40_INTERNAL_e385dc7b_4_k_cu_fe271f1e_114126thrust24THRUST_300001_SM_1000_NS6system6detail10sequential3seqE - _ZN40_INTERNAL_e385dc7b_4_k_cu_fe271f1e_114124cuda3std3__48unexpectE)
_ZN40_INTERNAL_e385dc7b_4_k_cu_fe271f1e_114124cuda3std3__48unexpectE:
	.zero		1
	.type		_ZN40_INTERNAL_e385dc7b_4_k_cu_fe271f1e_114126thrust24THRUST_300001_SM_1000_NS6system6detail10sequential3seqE,@object
	.size		_ZN40_INTERNAL_e385dc7b_4_k_cu_fe271f1e_114126thrust24THRUST_300001_SM_1000_NS6system6detail10sequential3seqE,(.L_29 - _ZN40_INTERNAL_e385dc7b_4_k_cu_fe271f1e_114126thrust24THRUST_300001_SM_1000_NS6system6detail10sequential3seqE)
_ZN40_INTERNAL_e385dc7b_4_k_cu_fe271f1e_114126thrust24THRUST_300001_SM_1000_NS6system6detail10sequential3seqE:
	.zero		1
.L_29:


//--------------------- .nv.constant0._ZN3cub18CUB_300001_SM_10006detail11EmptyKernelIvEEvv --------------------------
	.section	.nv.constant0._ZN3cub18CUB_300001_SM_10006detail11EmptyKernelIvEEvv,"a",@progbits
	.sectionflags	@""
	.align	4
.nv.constant0._ZN3cub18CUB_300001_SM_10006detail11EmptyKernelIvEEvv:
	.zero		896


//--------------------- SYMBOLS --------------------------

	.type		.nv.reservedSmem.offset0,@object
	.size		.nv.reservedSmem.offset0,0x4
